//
// Generated by NVIDIA NVVM Compiler
//
// Compiler Build ID: CL-36424714
// Cuda compilation tools, release 13.0, V13.0.88
// Based on NVVM 20.0.0
//

.version 9.0
.target sm_100
.address_size 64

	// .globl	_Z6vecaddPiS_m

.visible .entry _Z6vecaddPiS_m(
	.param .u64 .ptr .align 1 _Z6vecaddPiS_m_param_0,
	.param .u64 .ptr .align 1 _Z6vecaddPiS_m_param_1,
	.param .u64 _Z6vecaddPiS_m_param_2
)
{
	.reg .b32 	%r<5>;
	.reg .b64 	%rd<8>;

	ld.param.u64 	%rd1, [_Z6vecaddPiS_m_param_0];
	ld.param.u64 	%rd2, [_Z6vecaddPiS_m_param_1];
	cvta.to.global.u64 	%rd3, %rd1;
	cvta.to.global.u64 	%rd4, %rd2;
	mov.u32 	%r1, %tid.x;
	mul.wide.u32 	%rd5, %r1, 4;
	add.s64 	%rd6, %rd4, %rd5;
	ld.global.u32 	%r2, [%rd6];
	add.s64 	%rd7, %rd3, %rd5;
	ld.global.u32 	%r3, [%rd7];
	add.s32 	%r4, %r3, %r2;
	st.global.u32 	[%rd7], %r4;
	ret;

}


// ===== COMPILED SASS (sm_100) =====

	.target	sm_100

	.elftype	@"ET_EXEC"


//--------------------- .note.nv.tkinfo           --------------------------
	.section	.note.nv.tkinfo,"",@"SHT_NOTE"
	.sectionflags	@"SHF_NOTE_NV_TKINFO"
	.tkinfo
        /*0018*/ 	.word	0x00000002
        /*0030*/ 	.string	""
        /*0030*/ 	.string	"ptxas"
        /*0030*/ 	.string	"Cuda compilation tools, release 13.0, V13.0.88"
        /*0030*/ 	.string	"Build cuda_13.0.r13.0/compiler.36424714_0"
        /*0030*/ 	.string	"-arch sm_100 -m 64 "



//--------------------- .note.nv.cuinfo           --------------------------
	.section	.note.nv.cuinfo,"",@"SHT_NOTE"
	.sectionflags	@"SHF_NOTE_NV_CUINFO"
        /*0018*/ 	.short	0x0002
        /*001a*/ 	.short	0x0064
        /*001c*/ 	.short	0x0082
	.zero		2


//--------------------- .nv.info                  --------------------------
	.section	.nv.info,"",@"SHT_CUDA_INFO"
	.align	4


	//----- nvinfo : EIATTR_REGCOUNT
	.align		4
        /*0000*/ 	.byte	0x04, 0x2f
        /*0002*/ 	.short	(.L_1 - .L_0)
	.align		4
.L_0:
        /*0004*/ 	.word	index@(_Z6vecaddPiS_m)
        /*0008*/ 	.word	0x0000000a


	//----- nvinfo : EIATTR_FRAME_SIZE
	.align		4
.L_1:
        /*000c*/ 	.byte	0x04, 0x11
        /*000e*/ 	.short	(.L_3 - .L_2)
	.align		4
.L_2:
        /*0010*/ 	.word	index@(_Z6vecaddPiS_m)
        /*0014*/ 	.word	0x00000000


	//----- nvinfo : EIATTR_MIN_STACK_SIZE
	.align		4
.L_3:
        /*0018*/ 	.byte	0x04, 0x12
        /*001a*/ 	.short	(.L_5 - .L_4)
	.align		4
.L_4:
        /*001c*/ 	.word	index@(_Z6vecaddPiS_m)
        /*0020*/ 	.word	0x00000000
.L_5:


//--------------------- .nv.compat                --------------------------
	.section	.nv.compat,"",@"SHT_CUDA_COMPAT_INFO"
	.align	4
        /*0000*/ 	.byte	0x02, 0x09, 0x00, 0x00, 0x02, 0x02, 0x01, 0x00, 0x02, 0x05, 0x05, 0x00, 0x03, 0x07, 0x01, 0x01
        /*0010*/ 	.byte	0x02, 0x03, 0x00, 0x00, 0x02, 0x06, 0x01, 0x00, 0x04, 0x0b, 0x08, 0x00, 0x09, 0x00, 0x00, 0x00
        /*0020*/ 	.byte	0x00, 0x00, 0x00, 0x00


//--------------------- .nv.info._Z6vecaddPiS_m   --------------------------
	.section	.nv.info._Z6vecaddPiS_m,"",@"SHT_CUDA_INFO"
	.sectionflags	@""
	.align	4


	//----- nvinfo : EIATTR_CUDA_API_VERSION
	.align		4
        /*0000*/ 	.byte	0x04, 0x37
        /*0002*/ 	.short	(.L_7 - .L_6)
.L_6:
        /*0004*/ 	.word	0x00000082


	//----- nvinfo : EIATTR_KPARAM_INFO
	.align		4
.L_7:
        /*0008*/ 	.byte	0x04, 0x17
        /*000a*/ 	.short	(.L_9 - .L_8)
.L_8:
        /*000c*/ 	.word	0x00000000
        /*0010*/ 	.short	0x0002
        /*0012*/ 	.short	0x0010
        /*0014*/ 	.byte	0x00, 0xf0, 0x21, 0x00


	//----- nvinfo : EIATTR_KPARAM_INFO
	.align		4
.L_9:
        /*0018*/ 	.byte	0x04, 0x17
        /*001a*/ 	.short	(.L_11 - .L_10)
.L_10:
        /*001c*/ 	.word	0x00000000
        /*0020*/ 	.short	0x0001
        /*0022*/ 	.short	0x0008
        /*0024*/ 	.byte	0x00, 0xf5, 0x21, 0x00


	//----- nvinfo : EIATTR_KPARAM_INFO
	.align		4
.L_11:
        /*0028*/ 	.byte	0x04, 0x17
        /*002a*/ 	.short	(.L_13 - .L_12)
.L_12:
        /*002c*/ 	.word	0x00000000
        /*0030*/ 	.short	0x0000
        /*0032*/ 	.short	0x0000
        /*0034*/ 	.byte	0x00, 0xf5, 0x21, 0x00


	//----- nvinfo : EIATTR_SPARSE_MMA_MASK
	.align		4
.L_13:
        /*0038*/ 	.byte	0x03, 0x50
        /*003a*/ 	.short	0x0000


	//----- nvinfo : EIATTR_MAXREG_COUNT
	.align		4
        /*003c*/ 	.byte	0x03, 0x1b
        /*003e*/ 	.short	0x00ff


	//----- nvinfo : EIATTR_MERCURY_ISA_VERSION
	.align		4
        /*0040*/ 	.byte	0x03, 0x5f
        /*0042*/ 	.short	0x0101


	//----- nvinfo : EIATTR_VRC_CTA_INIT_COUNT
	.align		4
        /*0044*/ 	.byte	0x02, 0x4a
	.zero		1
	.zero		1


	//----- nvinfo : EIATTR_EXIT_INSTR_OFFSETS
	.align		4
        /*0048*/ 	.byte	0x04, 0x1c
        /*004a*/ 	.short	(.L_15 - .L_14)


	//   ....[0]....
.L_14:
        /*004c*/ 	.word	0x000000b0


	//----- nvinfo : EIATTR_CBANK_PARAM_SIZE
	.align		4
.L_15:
        /*0050*/ 	.byte	0x03, 0x19
        /*0052*/ 	.short	0x0018


	//----- nvinfo : EIATTR_PARAM_CBANK
	.align		4
        /*0054*/ 	.byte	0x04, 0x0a
        /*0056*/ 	.short	(.L_17 - .L_16)
	.align		4
.L_16:
        /*0058*/ 	.word	index@(.nv.constant0._Z6vecaddPiS_m)
        /*005c*/ 	.short	0x0380
        /*005e*/ 	.short	0x0018


	//----- nvinfo : EIATTR_SW_WAR
	.align		4
.L_17:
        /*0060*/ 	.byte	0x04, 0x36
        /*0062*/ 	.short	(.L_19 - .L_18)
.L_18:
        /*0064*/ 	.word	0x00000008
.L_19:


//--------------------- .nv.callgraph             --------------------------
	.section	.nv.callgraph,"",@"SHT_CUDA_CALLGRAPH"
	.align	4
	.sectionentsize	8
	.align		4
        /*0000*/ 	.word	0x00000000
	.align		4
        /*0004*/ 	.word	0xffffffff
	.align		4
        /*0008*/ 	.word	0x00000000
	.align		4
        /*000c*/ 	.word	0xfffffffe
	.align		4
        /*0010*/ 	.word	0x00000000
	.align		4
        /*0014*/ 	.word	0xfffffffd
	.align		4
        /*0018*/ 	.word	0x00000000
	.align		4
        /*001c*/ 	.word	0xfffffffc


//--------------------- .text._Z6vecaddPiS_m      --------------------------
	.section	.text._Z6vecaddPiS_m,"ax",@progbits
	.align	128
        .global         _Z6vecaddPiS_m
        .type           _Z6vecaddPiS_m,@function
        .size           _Z6vecaddPiS_m,(.L_x_1 - _Z6vecaddPiS_m)
        .other          _Z6vecaddPiS_m,@"STO_CUDA_ENTRY STV_DEFAULT"
_Z6vecaddPiS_m:
.text._Z6vecaddPiS_m:
[----:B------:R-:W-:Y:S01]  /*0000*/  LDC R1, c[0x0][0x37c] ;  /* 0x0000df00ff017b82 */ /* 0x000fe20000000800 */
[----:B------:R-:W0:Y:S07]  /*0010*/  S2R R7, SR_TID.X ;  /* 0x0000000000077919 */ /* 0x000e2e0000002100 */
[----:B------:R-:W0:Y:S01]  /*0020*/  LDC.64 R2, c[0x0][0x388] ;  /* 0x0000e200ff027b82 */ /* 0x000e220000000a00 */
[----:B------:R-:W1:Y:S07]  /*0030*/  LDCU.64 UR4, c[0x0][0x358] ;  /* 0x00006b00ff0477ac */ /* 0x000e6e0008000a00 */
[----:B------:R-:W2:Y:S01]  /*0040*/  LDC.64 R4, c[0x0][0x380] ;  /* 0x0000e000ff047b82 */ /* 0x000ea20000000a00 */
[----:B0-----:R-:W-:-:S04]  /*0050*/  IMAD.WIDE.U32 R2, R7, 0x4, R2 ;  /* 0x0000000407027825 */ /* 0x001fc800078e0002 */
[----:B--2---:R-:W-:Y:S02]  /*0060*/  IMAD.WIDE.U32 R4, R7, 0x4, R4 ;  /* 0x0000000407047825 */ /* 0x004fe400078e0004 */
[----:B-1----:R-:W2:Y:S04]  /*0070*/  LDG.E R2, desc[UR4][R2.64] ;  /* 0x0000000402027981 */ /* 0x002ea8000c1e1900 */
[----:B------:R-:W2:Y:S02]  /*0080*/  LDG.E R7, desc[UR4][R4.64] ;  /* 0x0000000404077981 */ /* 0x000ea4000c1e1900 */
[----:B--2---:R-:W-:-:S05]  /*0090*/  IADD3 R7, PT, PT, R2, R7, RZ ;  /* 0x0000000702077210 */ /* 0x004fca0007ffe0ff */
[----:B------:R-:W-:Y:S01]  /*00a0*/  STG.E desc[UR4][R4.64], R7 ;  /* 0x0000000704007986 */ /* 0x000fe2000c101904 */
[----:B------:R-:W-:Y:S05]  /*00b0*/  EXIT ;  /* 0x000000000000794d */ /* 0x000fea0003800000 */
.L_x_0:
[----:B------:R-:W-:-:S00]  /*00c0*/  BRA `(.L_x_0) ;  /* 0xfffffffc00fc7947 */ /* 0x000fc0000383ffff */
[----:B------:R-:W-:-:S00]  /*00d0*/  NOP ;  /* 0x0000000000007918 */ /* 0x000fc00000000000 */
        /* <DEDUP_REMOVED lines=10> */
.L_x_1:


//--------------------- .nv.shared.reserved.0     --------------------------
	.section	.nv.shared.reserved.0,"aw",@nobits
	.weak		__nv_reservedSMEM_offset_0_alias
	.size		__nv_reservedSMEM_offset_0_alias, 0, 64
	.other		__nv_reservedSMEM_offset_0_alias,@"STO_CUDA_RESERVED_SHARED STV_DEFAULT"
__nv_reservedSMEM_offset_0_alias:
	.zero		0
	.zero		64


//--------------------- .nv.constant0._Z6vecaddPiS_m --------------------------
	.section	.nv.constant0._Z6vecaddPiS_m,"a",@progbits
	.sectionflags	@""
	.align	4
.nv.constant0._Z6vecaddPiS_m:
	.zero		920


//--------------------- SYMBOLS --------------------------

	.type		.nv.reservedSmem.offset0,@object
	.size		.nv.reservedSmem.offset0,0x4
